	.headerflags	@"EF_CUDA_TEXMODE_UNIFIED EF_CUDA_64BIT_ADDRESS EF_CUDA_ACCELERATORS EF_CUDA_SM90 EF_CUDA_VIRTUAL_SM(EF_CUDA_SM90)"
	.elftype	@"ET_EXEC"


//--------------------- .nv.info                  --------------------------
	.section	.nv.info,"",@"SHT_CUDA_INFO"
	.align	4


	//----- nvinfo : EIATTR_REGCOUNT
	.align		4
        /*0000*/ 	.byte	0x04, 0x2f
        /*0002*/ 	.short	(.L_3 - .L_2)
	.align		4
.L_2:
        /*0004*/ 	.word	index@(triton_poi_fused__native_batch_norm_legit_no_training_relu_25)
        /*0008*/ 	.word	0x00000030


	//----- nvinfo : EIATTR_MIN_STACK_SIZE
	.align		4
.L_3:
        /*000c*/ 	.byte	0x04, 0x12
        /*000e*/ 	.short	(.L_5 - .L_4)
	.align		4
.L_4:
        /*0010*/ 	.word	index@(triton_poi_fused__native_batch_norm_legit_no_training_relu_25)
        /*0014*/ 	.word	0x00000000


	//----- nvinfo : EIATTR_FRAME_SIZE
	.align		4
.L_5:
        /*0018*/ 	.byte	0x04, 0x11
        /*001a*/ 	.short	(.L_7 - .L_6)
	.align		4
.L_6:
        /*001c*/ 	.word	index@(triton_poi_fused__native_batch_norm_legit_no_training_relu_25)
        /*0020*/ 	.word	0x00000000


	//----- nvinfo : EIATTR_MIN_STACK_SIZE
	.align		4
.L_7:
        /*0024*/ 	.byte	0x04, 0x12
        /*0026*/ 	.short	(.L_9 - .L_8)
	.align		4
.L_8:
        /*0028*/ 	.word	index@(triton_poi_fused__native_batch_norm_legit_no_training_relu_25)
        /*002c*/ 	.word	0x00000000
.L_9:


//--------------------- .nv.info.triton_poi_fused__native_batch_norm_legit_no_training_relu_25 --------------------------
	.section	.nv.info.triton_poi_fused__native_batch_norm_legit_no_training_relu_25,"",@"SHT_CUDA_INFO"
	.sectionflags	@""
	.align	4


	//----- nvinfo : EIATTR_CUDA_API_VERSION
	.align		4
        /*0000*/ 	.byte	0x04, 0x37
        /*0002*/ 	.short	(.L_11 - .L_10)
.L_10:
        /*0004*/ 	.word	0x0000007c


	//----- nvinfo : EIATTR_KPARAM_INFO
	.align		4
.L_11:
        /*0008*/ 	.byte	0x04, 0x17
        /*000a*/ 	.short	(.L_13 - .L_12)
.L_12:
        /*000c*/ 	.word	0x00000000
        /*0010*/ 	.short	0x0006
        /*0012*/ 	.short	0x0030
        /*0014*/ 	.byte	0x00, 0xf0, 0x11, 0x00


	//----- nvinfo : EIATTR_KPARAM_INFO
	.align		4
.L_13:
        /*0018*/ 	.byte	0x04, 0x17
        /*001a*/ 	.short	(.L_15 - .L_14)
.L_14:
        /*001c*/ 	.word	0x00000000
        /*0020*/ 	.short	0x0005
        /*0022*/ 	.short	0x0028
        /*0024*/ 	.byte	0x00, 0xf4, 0x21, 0x00


	//----- nvinfo : EIATTR_KPARAM_INFO
	.align		4
.L_15:
        /*0028*/ 	.byte	0x04, 0x17
        /*002a*/ 	.short	(.L_17 - .L_16)
.L_16:
        /*002c*/ 	.word	0x00000000
        /*0030*/ 	.short	0x0004
        /*0032*/ 	.short	0x0020
        /*0034*/ 	.byte	0x00, 0xf4, 0x21, 0x00


	//----- nvinfo : EIATTR_KPARAM_INFO
	.align		4
.L_17:
        /*0038*/ 	.byte	0x04, 0x17
        /*003a*/ 	.short	(.L_19 - .L_18)
.L_18:
        /*003c*/ 	.word	0x00000000
        /*0040*/ 	.short	0x0003
        /*0042*/ 	.short	0x0018
        /*0044*/ 	.byte	0x00, 0xf4, 0x21, 0x00


	//----- nvinfo : EIATTR_KPARAM_INFO
	.align		4
.L_19:
        /*0048*/ 	.byte	0x04, 0x17
        /*004a*/ 	.short	(.L_21 - .L_20)
.L_20:
        /*004c*/ 	.word	0x00000000
        /*0050*/ 	.short	0x0002
        /*0052*/ 	.short	0x0010
        /*0054*/ 	.byte	0x00, 0xf4, 0x21, 0x00


	//----- nvinfo : EIATTR_KPARAM_INFO
	.align		4
.L_21:
        /*0058*/ 	.byte	0x04, 0x17
        /*005a*/ 	.short	(.L_23 - .L_22)
.L_22:
        /*005c*/ 	.word	0x00000000
        /*0060*/ 	.short	0x0001
        /*0062*/ 	.short	0x0008
        /*0064*/ 	.byte	0x00, 0xf4, 0x21, 0x00


	//----- nvinfo : EIATTR_KPARAM_INFO
	.align		4
.L_23:
        /*0068*/ 	.byte	0x04, 0x17
        /*006a*/ 	.short	(.L_25 - .L_24)
.L_24:
        /*006c*/ 	.word	0x00000000
        /*0070*/ 	.short	0x0000
        /*0072*/ 	.short	0x0000
        /*0074*/ 	.byte	0x00, 0xf4, 0x21, 0x00


	//----- nvinfo : EIATTR_SPARSE_MMA_MASK
	.align		4
.L_25:
        /*0078*/ 	.byte	0x03, 0x50
        /*007a*/ 	.short	0x0000


	//----- nvinfo : EIATTR_MAXREG_COUNT
	.align		4
        /*007c*/ 	.byte	0x03, 0x1b
        /*007e*/ 	.short	0x00ff


	//----- nvinfo : EIATTR_EXIT_INSTR_OFFSETS
	.align		4
        /*0080*/ 	.byte	0x04, 0x1c
        /*0082*/ 	.short	(.L_27 - .L_26)


	//   ....[0]....
.L_26:
        /*0084*/ 	.word	0x00000e50


	//   ....[1]....
        /*0088*/ 	.word	0x00000e70


	//----- nvinfo : EIATTR_REQNTID
	.align		4
.L_27:
        /*008c*/ 	.byte	0x04, 0x10
        /*008e*/ 	.short	(.L_29 - .L_28)
.L_28:
        /*0090*/ 	.word	0x00000080
        /*0094*/ 	.word	0x00000001
        /*0098*/ 	.word	0x00000001


	//----- nvinfo : EIATTR_CBANK_PARAM_SIZE
	.align		4
.L_29:
        /*009c*/ 	.byte	0x03, 0x19
        /*009e*/ 	.short	0x0034


	//----- nvinfo : EIATTR_PARAM_CBANK
	.align		4
        /*00a0*/ 	.byte	0x04, 0x0a
        /*00a2*/ 	.short	(.L_31 - .L_30)
	.align		4
.L_30:
        /*00a4*/ 	.word	index@(.nv.constant0.triton_poi_fused__native_batch_norm_legit_no_training_relu_25)
        /*00a8*/ 	.short	0x0210
        /*00aa*/ 	.short	0x0034


	//----- nvinfo : EIATTR_SW_WAR
	.align		4
.L_31:
        /*00ac*/ 	.byte	0x04, 0x36
        /*00ae*/ 	.short	(.L_33 - .L_32)
.L_32:
        /*00b0*/ 	.word	0x00000008
.L_33:


//--------------------- .nv.callgraph             --------------------------
	.section	.nv.callgraph,"",@"SHT_CUDA_CALLGRAPH"
	.align	4
	.sectionentsize	8
	.align		4
        /*0000*/ 	.word	0x00000000
	.align		4
        /*0004*/ 	.word	0xffffffff
	.align		4
        /*0008*/ 	.word	0x00000000
	.align		4
        /*000c*/ 	.word	0xfffffffe
	.align		4
        /*0010*/ 	.word	0x00000000
	.align		4
        /*0014*/ 	.word	0xfffffffd
	.align		4
        /*0018*/ 	.word	0x00000000
	.align		4
        /*001c*/ 	.word	0xfffffffc


//--------------------- .nv.constant4             --------------------------
	.section	.nv.constant4,"a",@progbits
	.align	8
	.align		8
.nv.constant4:
        /*0000*/ 	.dword	_$_str
	.align		8
        /*0008*/ 	.dword	_$_str_$_2


//--------------------- .text.triton_poi_fused__native_batch_norm_legit_no_training_relu_25 --------------------------
	.section	.text.triton_poi_fused__native_batch_norm_legit_no_training_relu_25,"ax",@progbits
	.align	128
        .global         triton_poi_fused__native_batch_norm_legit_no_training_relu_25
        .type           triton_poi_fused__native_batch_norm_legit_no_training_relu_25,@function
        .size           triton_poi_fused__native_batch_norm_legit_no_training_relu_25,(.L_x_1 - triton_poi_fused__native_batch_norm_legit_no_training_relu_25)
        .other          triton_poi_fused__native_batch_norm_legit_no_training_relu_25,@"STO_CUDA_ENTRY STV_DEFAULT"
triton_poi_fused__native_batch_norm_legit_no_training_relu_25:
.text.triton_poi_fused__native_batch_norm_legit_no_training_relu_25:
[----:B------:R-:W0:Y:S01]  /*0000*/  LDC R1, c[0x0][0x28] ;  /* 0x00000a00ff017b82 */ /* 0x000e220000000800 */
[----:B------:R-:W1:Y:S01]  /*0010*/  S2R R0, SR_TID.X ;  /* 0x0000000000007919 */ /* 0x000e620000002100 */
[----:B------:R-:W2:Y:S01]  /*0020*/  S2R R3, SR_CTAID.X ;  /* 0x0000000000037919 */ /* 0x000ea20000002500 */
[----:B------:R-:W-:Y:S01]  /*0030*/  CS2R R40, SRZ ;  /* 0x0000000000287805 */ /* 0x000fe2000001ff00 */
[----:B------:R-:W-:Y:S01]  /*0040*/  HFMA2.MMA R30, -RZ, RZ, 0, 0 ;  /* 0x00000000ff1e7435 */ /* 0x000fe200000001ff */
[----:B------:R-:W-:Y:S01]  /*0050*/  ULDC.64 UR4, c[0x0][0x208] ;  /* 0x0000820000047ab9 */ /* 0x000fe20000000a00 */
[----:B------:R-:W-:Y:S02]  /*0060*/  MOV R35, RZ ;  /* 0x000000ff00237202 */ /* 0x000fe40000000f00 */
[----:B------:R-:W-:Y:S02]  /*0070*/  CS2R R42, SRZ ;  /* 0x00000000002a7805 */ /* 0x000fe4000001ff00 */
[----:B------:R-:W-:Y:S01]  /*0080*/  CS2R R38, SRZ ;  /* 0x0000000000267805 */ /* 0x000fe2000001ff00 */
[----:B------:R-:W3:Y:S08]  /*0090*/  LDC.64 R26, c[0x0][0x210] ;  /* 0x00008400ff1a7b82 */ /* 0x000ef00000000a00 */
[----:B------:R-:W4:Y:S01]  /*00a0*/  LDC.64 R36, c[0x0][0x218] ;  /* 0x00008600ff247b82 */ /* 0x000f220000000a00 */
[----:B------:R-:W-:-:S02]  /*00b0*/  CS2R R18, SRZ ;  /* 0x0000000000127805 */ /* 0x000fc4000001ff00 */
[----:B------:R-:W-:Y:S02]  /*00c0*/  CS2R R12, SRZ ;  /* 0x00000000000c7805 */ /* 0x000fe4000001ff00 */
[----:B------:R-:W-:-:S03]  /*00d0*/  CS2R R14, SRZ ;  /* 0x00000000000e7805 */ /* 0x000fc6000001ff00 */
[----:B------:R-:W5:Y:S01]  /*00e0*/  LDC.64 R28, c[0x0][0x228] ;  /* 0x00008a00ff1c7b82 */ /* 0x000f620000000a00 */
[----:B-1----:R-:W-:-:S07]  /*00f0*/  SHF.L.U32 R0, R0, 0x2, RZ ;  /* 0x0000000200007819 */ /* 0x002fce00000006ff */
[----:B------:R-:W1:Y:S01]  /*0100*/  LDC.64 R16, c[0x0][0x230] ;  /* 0x00008c00ff107b82 */ /* 0x000e620000000a00 */
[----:B------:R-:W-:-:S04]  /*0110*/  LOP3.LUT R0, R0, 0x1fc, RZ, 0xc0, !PT ;  /* 0x000001fc00007812 */ /* 0x000fc800078ec0ff */
[----:B--2---:R-:W-:-:S03]  /*0120*/  LEA R32, R3, R0, 0xa ;  /* 0x0000000003207211 */ /* 0x004fc600078e50ff */
[----:B------:R-:W2:Y:S01]  /*0130*/  LDC.64 R2, c[0x0][0x220] ;  /* 0x00008800ff027b82 */ /* 0x000ea20000000a00 */
[C---:B------:R-:W-:Y:S01]  /*0140*/  ISETP.GE.AND P1, PT, R32.reuse, 0x24c00, PT ;  /* 0x00024c002000780c */ /* 0x040fe20003f26270 */
[----:B------:R-:W-:-:S05]  /*0150*/  IMAD.HI R0, R32, 0x5397829d, RZ ;  /* 0x5397829d20007827 */ /* 0x000fca00078e02ff */
[----:B------:R-:W-:-:S04]  /*0160*/  SHF.R.U32.HI R5, RZ, 0x1f, R0 ;  /* 0x0000001fff057819 */ /* 0x000fc80000011600 */
[----:B------:R-:W-:-:S05]  /*0170*/  LEA.HI.SX32 R5, R0, R5, 0x1a ;  /* 0x0000000500057211 */ /* 0x000fca00078fd2ff */
[----:B------:R-:W-:-:S05]  /*0180*/  IMAD.HI R0, R5, 0x2aaaaaab, RZ ;  /* 0x2aaaaaab05007827 */ /* 0x000fca00078e02ff */
[----:B------:R-:W-:-:S04]  /*0190*/  SHF.R.U32.HI R7, RZ, 0x1f, R0 ;  /* 0x0000001fff077819 */ /* 0x000fc80000011600 */
[----:B------:R-:W-:-:S05]  /*01a0*/  LEA.HI R0, R0, R7, RZ, 0x1b ;  /* 0x0000000700007211 */ /* 0x000fca00078fd8ff */
[----:B------:R-:W-:-:S04]  /*01b0*/  IMAD R45, R0, -0xc0, R5 ;  /* 0xffffff40002d7824 */ /* 0x000fc800078e0205 */
[----:B--2---:R-:W-:Y:S01]  /*01c0*/  IMAD.WIDE R4, R45, 0x4, R2 ;  /* 0x000000042d047825 */ /* 0x004fe200078e0202 */
[----:B------:R-:W-:-:S04]  /*01d0*/  IADD3 R34, R32, 0x200, RZ ;  /* 0x0000020020227810 */ /* 0x000fc80007ffe0ff */
[----:B------:R-:W2:Y:S01]  /*01e0*/  @!P1 LDG.E.EL R41, desc[UR4][R4.64] ;  /* 0x0000000404299981 */ /* 0x000ea2000c2e1900 */
[----:B------:R-:W-:-:S03]  /*01f0*/  IMAD.HI R0, R34, 0x5397829d, RZ ;  /* 0x5397829d22007827 */ /* 0x000fc600078e02ff */
[----:B------:R-:W2:Y:S02]  /*0200*/  @!P1 LDG.E.EL R30, desc[UR4][R4.64] ;  /* 0x00000004041e9981 */ /* 0x000ea4000c2e1900 */
[----:B------:R-:W-:Y:S02]  /*0210*/  SHF.R.U32.HI R7, RZ, 0x1f, R0 ;  /* 0x0000001fff077819 */ /* 0x000fe40000011600 */
[----:B------:R-:W2:Y:S02]  /*0220*/  @!P1 LDG.E.EL R35, desc[UR4][R4.64] ;  /* 0x0000000404239981 */ /* 0x000ea4000c2e1900 */
[----:B------:R-:W-:Y:S02]  /*0230*/  LEA.HI.SX32 R7, R0, R7, 0x1a ;  /* 0x0000000700077211 */ /* 0x000fe400078fd2ff */
[----:B------:R-:W2:Y:S03]  /*0240*/  @!P1 LDG.E.EL R42, desc[UR4][R4.64] ;  /* 0x00000004042a9981 */ /* 0x000ea6000c2e1900 */
[----:B------:R-:W-:-:S05]  /*0250*/  IMAD.HI R0, R7, 0x2aaaaaab, RZ ;  /* 0x2aaaaaab07007827 */ /* 0x000fca00078e02ff */
[----:B------:R-:W-:Y:S02]  /*0260*/  SHF.R.U32.HI R9, RZ, 0x1f, R0 ;  /* 0x0000001fff097819 */ /* 0x000fe40000011600 */
[----:B------:R-:W-:Y:S02]  /*0270*/  ISETP.GE.AND P0, PT, R34, 0x24c00, PT ;  /* 0x00024c002200780c */ /* 0x000fe40003f06270 */
[----:B------:R-:W-:-:S05]  /*0280*/  LEA.HI R0, R0, R9, RZ, 0x1b ;  /* 0x0000000900007211 */ /* 0x000fca00078fd8ff */
[----:B------:R-:W-:-:S04]  /*0290*/  IMAD R31, R0, -0xc0, R7 ;  /* 0xffffff40001f7824 */ /* 0x000fc800078e0207 */
[----:B------:R-:W-:-:S05]  /*02a0*/  IMAD.WIDE R6, R31, 0x4, R2 ;  /* 0x000000041f067825 */ /* 0x000fca00078e0202 */
[----:B------:R-:W2:Y:S04]  /*02b0*/  @!P0 LDG.E.EL R43, desc[UR4][R6.64] ;  /* 0x00000004062b8981 */ /* 0x000ea8000c2e1900 */
[----:B------:R-:W2:Y:S04]  /*02c0*/  @!P0 LDG.E.EL R40, desc[UR4][R6.64] ;  /* 0x0000000406288981 */ /* 0x000ea8000c2e1900 */
[----:B------:R-:W2:Y:S04]  /*02d0*/  @!P0 LDG.E.EL R38, desc[UR4][R6.64] ;  /* 0x0000000406268981 */ /* 0x000ea8000c2e1900 */
[----:B------:R-:W2:Y:S01]  /*02e0*/  @!P0 LDG.E.EL R39, desc[UR4][R6.64] ;  /* 0x0000000406278981 */ /* 0x000ea2000c2e1900 */
[----:B---3--:R-:W-:-:S04]  /*02f0*/  IMAD.WIDE R26, R32, 0x4, R26 ;  /* 0x00000004201a7825 */ /* 0x008fc800078e021a */
[----:B----4-:R-:W-:Y:S01]  /*0300*/  IMAD.WIDE R2, R45, 0x4, R36 ;  /* 0x000000042d027825 */ /* 0x010fe200078e0224 */
[----:B------:R-:W3:Y:S04]  /*0310*/  @!P1 LDG.E.128 R12, desc[UR4][R26.64] ;  /* 0x000000041a0c9981 */ /* 0x000ee8000c1e1d00 */
[----:B------:R-:W3:Y:S04]  /*0320*/  @!P1 LDG.E.EL R19, desc[UR4][R2.64] ;  /* 0x0000000402139981 */ /* 0x000ee8000c2e1900 */
[----:B------:R-:W4:Y:S01]  /*0330*/  @!P1 LDG.E.EL R18, desc[UR4][R2.64] ;  /* 0x0000000402129981 */ /* 0x000f22000c2e1900 */
[----:B------:R-:W-:Y:S01]  /*0340*/  HFMA2.MMA R33, -RZ, RZ, 0, 0 ;  /* 0x00000000ff217435 */ /* 0x000fe200000001ff */
[----:B------:R-:W-:-:S02]  /*0350*/  CS2R R24, SRZ ;  /* 0x0000000000187805 */ /* 0x000fc4000001ff00 */
[----:B------:R-:W-:Y:S02]  /*0360*/  CS2R R22, SRZ ;  /* 0x0000000000167805 */ /* 0x000fe4000001ff00 */
[----:B------:R-:W-:Y:S02]  /*0370*/  CS2R R20, SRZ ;  /* 0x0000000000147805 */ /* 0x000fe4000001ff00 */
[----:B------:R-:W-:Y:S02]  /*0380*/  CS2R R10, SRZ ;  /* 0x00000000000a7805 */ /* 0x000fe4000001ff00 */
[----:B------:R-:W-:Y:S01]  /*0390*/  CS2R R8, SRZ ;  /* 0x0000000000087805 */ /* 0x000fe2000001ff00 */
[----:B------:R-:W3:Y:S01]  /*03a0*/  @!P1 LDG.E.EL R24, desc[UR4][R2.64] ;  /* 0x0000000402189981 */ /* 0x000ee2000c2e1900 */
[----:B------:R-:W-:-:S03]  /*03b0*/  IMAD.WIDE R36, R31, 0x4, R36 ;  /* 0x000000041f247825 */ /* 0x000fc600078e0224 */
[----:B------:R5:W3:Y:S01]  /*03c0*/  @!P1 LDG.E.EL R33, desc[UR4][R2.64] ;  /* 0x0000000402219981 */ /* 0x000ae2000c2e1900 */
[----:B------:R-:W-:-:S03]  /*03d0*/  MOV R0, RZ ;  /* 0x000000ff00007202 */ /* 0x000fc60000000f00 */
[----:B------:R-:W3:Y:S04]  /*03e0*/  @!P0 LDG.E.EL R11, desc[UR4][R36.64] ;  /* 0x00000004240b8981 */ /* 0x000ee8000c2e1900 */
[----:B------:R-:W3:Y:S01]  /*03f0*/  @!P0 LDG.E.EL R8, desc[UR4][R36.64] ;  /* 0x0000000424088981 */ /* 0x000ee2000c2e1900 */
[----:B-----5:R-:W-:-:S03]  /*0400*/  IMAD.WIDE R2, R45, 0x4, R28 ;  /* 0x000000042d027825 */ /* 0x020fc600078e021c */
[----:B------:R-:W5:Y:S04]  /*0410*/  @!P0 LDG.E.EL R9, desc[UR4][R36.64] ;  /* 0x0000000424098981 */ /* 0x000f68000c2e1900 */
[----:B------:R-:W3:Y:S04]  /*0420*/  @!P1 LDG.E.EL R25, desc[UR4][R2.64] ;  /* 0x0000000402199981 */ /* 0x000ee8000c2e1900 */
[----:B------:R-:W3:Y:S04]  /*0430*/  @!P1 LDG.E.EL R23, desc[UR4][R2.64] ;  /* 0x0000000402179981 */ /* 0x000ee8000c2e1900 */
[----:B------:R-:W3:Y:S04]  /*0440*/  @!P1 LDG.E.EL R21, desc[UR4][R2.64] ;  /* 0x0000000402159981 */ /* 0x000ee8000c2e1900 */
[----:B------:R1:W3:Y:S04]  /*0450*/  @!P1 LDG.E.EL R22, desc[UR4][R2.64] ;  /* 0x0000000402169981 */ /* 0x0002e8000c2e1900 */
[----:B------:R1:W3:Y:S02]  /*0460*/  @!P0 LDG.E.EL R10, desc[UR4][R36.64] ;  /* 0x00000004240a8981 */ /* 0x0002e4000c2e1900 */
[----:B01----:R-:W-:Y:S01]  /*0470*/  CS2R R2, SRZ ;  /* 0x0000000000027805 */ /* 0x003fe2000001ff00 */
[----:B------:R-:W-:-:S05]  /*0480*/  IMAD.WIDE R36, R45, 0x4, R16 ;  /* 0x000000042d247825 */ /* 0x000fca00078e0210 */
[----:B------:R-:W3:Y:S04]  /*0490*/  @!P1 LDG.E.EL R20, desc[UR4][R36.64] ;  /* 0x0000000424149981 */ /* 0x000ee8000c2e1900 */
[----:B------:R-:W3:Y:S04]  /*04a0*/  @!P1 LDG.E.EL R0, desc[UR4][R36.64] ;  /* 0x0000000424009981 */ /* 0x000ee8000c2e1900 */
[----:B------:R-:W3:Y:S04]  /*04b0*/  @!P1 LDG.E.EL R2, desc[UR4][R36.64] ;  /* 0x0000000424029981 */ /* 0x000ee8000c2e1900 */
[----:B------:R-:W3:Y:S01]  /*04c0*/  @!P1 LDG.E.EL R3, desc[UR4][R36.64] ;  /* 0x0000000424039981 */ /* 0x000ee2000c2e1900 */
[----:B------:R-:W-:-:S02]  /*04d0*/  CS2R R6, SRZ ;  /* 0x0000000000067805 */ /* 0x000fc4000001ff00 */
[----:B------:R-:W-:Y:S01]  /*04e0*/  CS2R R4, SRZ ;  /* 0x0000000000047805 */ /* 0x000fe2000001ff00 */
[----:B------:R-:W-:-:S04]  /*04f0*/  IMAD.WIDE R28, R31, 0x4, R28 ;  /* 0x000000041f1c7825 */ /* 0x000fc800078e021c */
[----:B------:R-:W-:Y:S01]  /*0500*/  IMAD.WIDE R16, R31, 0x4, R16 ;  /* 0x000000041f107825 */ /* 0x000fe200078e0210 */
[----:B------:R-:W3:Y:S04]  /*0510*/  @!P0 LDG.E.EL R7, desc[UR4][R28.64] ;  /* 0x000000041c078981 */ /* 0x000ee8000c2e1900 */
[----:B------:R-:W3:Y:S04]  /*0520*/  @!P0 LDG.E.EL R4, desc[UR4][R28.64] ;  /* 0x000000041c048981 */ /* 0x000ee8000c2e1900 */
[----:B------:R-:W3:Y:S04]  /*0530*/  @!P0 LDG.E.EL R5, desc[UR4][R28.64] ;  /* 0x000000041c058981 */ /* 0x000ee8000c2e1900 */
[----:B------:R0:W3:Y:S02]  /*0540*/  @!P0 LDG.E.EL R6, desc[UR4][R28.64] ;  /* 0x000000041c068981 */ /* 0x0000e4000c2e1900 */
[----:B0-----:R-:W-:-:S06]  /*0550*/  CS2R R28, SRZ ;  /* 0x00000000001c7805 */ /* 0x001fcc000001ff00 */
[----:B------:R-:W3:Y:S04]  /*0560*/  @!P0 LDG.E.EL R29, desc[UR4][R16.64] ;  /* 0x00000004101d8981 */ /* 0x000ee8000c2e1900 */
[----:B------:R-:W3:Y:S01]  /*0570*/  @!P0 LDG.E.EL R28, desc[UR4][R16.64] ;  /* 0x00000004101c8981 */ /* 0x000ee2000c2e1900 */
[----:B--2---:R-:W-:Y:S01]  /*0580*/  FADD R37, R41, 0.0010000000474974513054 ;  /* 0x3a83126f29257421 */ /* 0x004fe20000000000 */
[----:B------:R-:W-:-:S05]  /*0590*/  FADD R44, R30, 0.0010000000474974513054 ;  /* 0x3a83126f1e2c7421 */ /* 0x000fca0000000000 */
[----:B------:R-:W0:Y:S08]  /*05a0*/  MUFU.SQRT R37, R37 ;  /* 0x0000002500257308 */ /* 0x000e300000002000 */
[----:B------:R-:W1:Y:S01]  /*05b0*/  MUFU.SQRT R44, R44 ;  /* 0x0000002c002c7308 */ /* 0x000e620000002000 */
[----:B------:R-:W-:Y:S01]  /*05c0*/  FADD R35, R35, 0.0010000000474974513054 ;  /* 0x3a83126f23237421 */ /* 0x000fe20000000000 */
[----:B0-----:R-:W-:-:S06]  /*05d0*/  FSETP.GT.AND P5, PT, R37, 8.50705917302346158658e+37, PT ;  /* 0x7e8000002500780b */ /* 0x001fcc0003fa4000 */
[----:B------:R-:W0:Y:S01]  /*05e0*/  MUFU.SQRT R45, R35 ;  /* 0x00000023002d7308 */ /* 0x000e220000002000 */
[----:B------:R-:W-:Y:S02]  /*05f0*/  FSETP.GEU.AND P6, PT, R37, 1.175494350822287508e-38, PT ;  /* 0x008000002500780b */ /* 0x000fe40003fce000 */
[----:B------:R-:W-:Y:S02]  /*0600*/  CS2R R30, SRZ ;  /* 0x00000000001e7805 */ /* 0x000fe4000001ff00 */
[----:B-1----:R-:W-:-:S04]  /*0610*/  FSETP.GT.AND P3, PT, R44, 8.50705917302346158658e+37, PT ;  /* 0x7e8000002c00780b */ /* 0x002fc80003f64000 */
[----:B------:R-:W2:Y:S01]  /*0620*/  @!P0 LDG.E.EL R30, desc[UR4][R16.64] ;  /* 0x00000004101e8981 */ /* 0x000ea2000c2e1900 */
[----:B------:R-:W-:-:S03]  /*0630*/  FSETP.GEU.AND P4, PT, R44, 1.175494350822287508e-38, PT ;  /* 0x008000002c00780b */ /* 0x000fc60003f8e000 */
[----:B------:R1:W2:Y:S01]  /*0640*/  @!P0 LDG.E.EL R31, desc[UR4][R16.64] ;  /* 0x00000004101f8981 */ /* 0x0002a2000c2e1900 */
[----:B------:R-:W-:-:S04]  /*0650*/  @P5 FMUL R37, R37, 0.25 ;  /* 0x3e80000025255820 */ /* 0x000fc80000400000 */
[----:B------:R-:W-:Y:S01]  /*0660*/  @!P6 FMUL R37, R37, 16777216 ;  /* 0x4b8000002525e820 */ /* 0x000fe20000400000 */
[----:B-1----:R-:W-:Y:S01]  /*0670*/  HFMA2.MMA R16, -RZ, RZ, 1.625, 0 ;  /* 0x3e800000ff107435 */ /* 0x002fe200000001ff */
[----:B------:R-:W-:Y:S01]  /*0680*/  @P3 FMUL R44, R44, 0.25 ;  /* 0x3e8000002c2c3820 */ /* 0x000fe20000400000 */
[----:B0-----:R-:W-:Y:S01]  /*0690*/  FSETP.GT.AND P2, PT, R45, 8.50705917302346158658e+37, PT ;  /* 0x7e8000002d00780b */ /* 0x001fe20003f44000 */
[----:B------:R-:W-:Y:S01]  /*06a0*/  FADD R42, R42, 0.0010000000474974513054 ;  /* 0x3a83126f2a2a7421 */ /* 0x000fe20000000000 */
[----:B------:R-:W0:Y:S01]  /*06b0*/  MUFU.RCP R36, R37 ;  /* 0x0000002500247308 */ /* 0x000e220000001000 */
[----:B------:R-:W-:Y:S01]  /*06c0*/  @!P4 FMUL R44, R44, 16777216 ;  /* 0x4b8000002c2cc820 */ /* 0x000fe20000400000 */
[----:B------:R-:W-:-:S04]  /*06d0*/  FADD R43, R43, 0.0010000000474974513054 ;  /* 0x3a83126f2b2b7421 */ /* 0x000fc80000000000 */
[----:B------:R-:W-:Y:S02]  /*06e0*/  FSEL R35, R16, 1, P3 ;  /* 0x3f80000010237808 */ /* 0x000fe40001800000 */
[C---:B------:R-:W-:Y:S01]  /*06f0*/  FSETP.GEU.AND P3, PT, R45.reuse, 1.175494350822287508e-38, PT ;  /* 0x008000002d00780b */ /* 0x040fe20003f6e000 */
[----:B------:R1:W0:Y:S01]  /*0700*/  MUFU.SQRT R41, R42 ;  /* 0x0000002a00297308 */ /* 0x0002220000002000 */
[----:B------:R-:W-:Y:S01]  /*0710*/  FADD R40, R40, 0.0010000000474974513054 ;  /* 0x3a83126f28287421 */ /* 0x000fe20000000000 */
[----:B------:R-:W-:Y:S01]  /*0720*/  @P2 FMUL R45, R45, 0.25 ;  /* 0x3e8000002d2d2820 */ /* 0x000fe20000400000 */
[----:B-1----:R-:W-:-:S05]  /*0730*/  FSEL R42, R16, 1, P5 ;  /* 0x3f800000102a7808 */ /* 0x002fca0002800000 */
[----:B------:R1:W4:Y:S01]  /*0740*/  MUFU.SQRT R17, R43 ;  /* 0x0000002b00117308 */ /* 0x0003220000002000 */
[----:B------:R-:W-:-:S07]  /*0750*/  @!P6 FMUL R42, R42, 16777216 ;  /* 0x4b8000002a2ae820 */ /* 0x000fce0000400000 */
[----:B------:R-:W5:Y:S01]  /*0760*/  MUFU.RCP R44, R44 ;  /* 0x0000002c002c7308 */ /* 0x000f620000001000 */
[----:B0-----:R-:W-:Y:S01]  /*0770*/  FMUL R36, R36, R42 ;  /* 0x0000002a24247220 */ /* 0x001fe20000400000 */
[----:B------:R-:W-:Y:S01]  /*0780*/  @!P3 FMUL R45, R45, 16777216 ;  /* 0x4b8000002d2db820 */ /* 0x000fe20000400000 */
[----:B-1----:R-:W-:Y:S01]  /*0790*/  FADD R43, R38, 0.0010000000474974513054 ;  /* 0x3a83126f262b7421 */ /* 0x002fe20000000000 */
[----:B------:R-:W-:-:S04]  /*07a0*/  @!P4 FMUL R35, R35, 16777216 ;  /* 0x4b8000002323c820 */ /* 0x000fc80000400000 */
[----:B------:R0:W1:Y:S01]  /*07b0*/  MUFU.SQRT R42, R40 ;  /* 0x00000028002a7308 */ /* 0x0000620000002000 */
[----:B------:R-:W-:Y:S02]  /*07c0*/  FSETP.GT.AND P4, PT, R41, 8.50705917302346158658e+37, PT ;  /* 0x7e8000002900780b */ /* 0x000fe40003f84000 */
[----:B----4-:R-:W-:Y:S01]  /*07d0*/  FSETP.GT.AND P6, PT, R17, 8.50705917302346158658e+37, PT ;  /* 0x7e8000001100780b */ /* 0x010fe20003fc4000 */
[----:B0-----:R-:W-:-:S04]  /*07e0*/  FADD R40, R39, 0.0010000000474974513054 ;  /* 0x3a83126f27287421 */ /* 0x001fc80000000000 */
[----:B------:R-:W0:Y:S01]  /*07f0*/  MUFU.RCP R45, R45 ;  /* 0x0000002d002d7308 */ /* 0x000e220000001000 */
[----:B-----5:R-:W-:Y:S01]  /*0800*/  FMUL R35, R44, R35 ;  /* 0x000000232c237220 */ /* 0x020fe20000400000 */
[----:B------:R-:W-:Y:S02]  /*0810*/  FSEL R44, R16, 1, P2 ;  /* 0x3f800000102c7808 */ /* 0x000fe40001000000 */
[----:B------:R-:W-:Y:S02]  /*0820*/  FSETP.GEU.AND P5, PT, R41, 1.175494350822287508e-38, PT ;  /* 0x008000002900780b */ /* 0x000fe40003fae000 */
[----:B------:R-:W-:Y:S02]  /*0830*/  FSETP.GEU.AND P2, PT, R17, 1.175494350822287508e-38, PT ;  /* 0x008000001100780b */ /* 0x000fe40003f4e000 */
[----:B------:R-:W4:Y:S01]  /*0840*/  MUFU.SQRT R43, R43 ;  /* 0x0000002b002b7308 */ /* 0x000f220000002000 */
[----:B------:R-:W-:Y:S01]  /*0850*/  @!P3 FMUL R44, R44, 16777216 ;  /* 0x4b8000002c2cb820 */ /* 0x000fe20000400000 */
[----:B-1----:R-:W-:-:S06]  /*0860*/  FSETP.GT.AND P3, PT, R42, 8.50705917302346158658e+37, PT ;  /* 0x7e8000002a00780b */ /* 0x002fcc0003f64000 */
[----:B------:R-:W1:Y:S01]  /*0870*/  MUFU.SQRT R40, R40 ;  /* 0x0000002800287308 */ /* 0x000e620000002000 */
[----:B------:R-:W-:Y:S01]  /*0880*/  @P4 FMUL R41, R41, 0.25 ;  /* 0x3e80000029294820 */ /* 0x000fe20000400000 */
[C---:B------:R-:W-:Y:S01]  /*0890*/  FSEL R38, R16.reuse, 1, P4 ;  /* 0x3f80000010267808 */ /* 0x040fe20002000000 */
[----:B------:R-:W-:Y:S01]  /*08a0*/  @P6 FMUL R17, R17, 0.25 ;  /* 0x3e80000011116820 */ /* 0x000fe20000400000 */
[----:B0-----:R-:W-:Y:S01]  /*08b0*/  FMUL R37, R45, R44 ;  /* 0x0000002c2d257220 */ /* 0x001fe20000400000 */
[----:B------:R-:W-:Y:S01]  /*08c0*/  FSEL R44, R16, 1, P6 ;  /* 0x3f800000102c7808 */ /* 0x000fe20003000000 */
[----:B------:R-:W-:Y:S01]  /*08d0*/  @!P5 FMUL R41, R41, 16777216 ;  /* 0x4b8000002929d820 */ /* 0x000fe20000400000 */
[----:B------:R-:W-:Y:S01]  /*08e0*/  @!P2 FMUL R17, R17, 16777216 ;  /* 0x4b8000001111a820 */ /* 0x000fe20000400000 */
[----:B------:R-:W-:Y:S01]  /*08f0*/  @!P5 FMUL R38, R38, 16777216 ;  /* 0x4b8000002626d820 */ /* 0x000fe20000400000 */
[C---:B----4-:R-:W-:Y:S01]  /*0900*/  FSETP.GT.AND P6, PT, R43.reuse, 8.50705917302346158658e+37, PT ;  /* 0x7e8000002b00780b */ /* 0x050fe20003fc4000 */
[----:B------:R-:W-:Y:S01]  /*0910*/  @!P2 FMUL R44, R44, 16777216 ;  /* 0x4b8000002c2ca820 */ /* 0x000fe20000400000 */
[C---:B------:R-:W-:Y:S01]  /*0920*/  FSETP.GEU.AND P4, PT, R42.reuse, 1.175494350822287508e-38, PT ;  /* 0x008000002a00780b */ /* 0x040fe20003f8e000 */
[----:B------:R-:W-:Y:S01]  /*0930*/  @P3 FMUL R42, R42, 0.25 ;  /* 0x3e8000002a2a3820 */ /* 0x000fe20000400000 */
[----:B-1----:R-:W-:Y:S01]  /*0940*/  FSETP.GT.AND P5, PT, R40, 8.50705917302346158658e+37, PT ;  /* 0x7e8000002800780b */ /* 0x002fe20003fa4000 */
[----:B------:R-:W0:Y:S01]  /*0950*/  MUFU.RCP R41, R41 ;  /* 0x0000002900297308 */ /* 0x000e220000001000 */
[----:B------:R-:W-:-:S02]  /*0960*/  FSETP.GEU.AND P2, PT, R43, 1.175494350822287508e-38, PT ;  /* 0x008000002b00780b */ /* 0x000fc40003f4e000 */
[----:B------:R-:W-:Y:S02]  /*0970*/  FSEL R45, R16, 1, P3 ;  /* 0x3f800000102d7808 */ /* 0x000fe40001800000 */
[----:B------:R-:W-:-:S03]  /*0980*/  FSETP.GEU.AND P3, PT, R40, 1.175494350822287508e-38, PT ;  /* 0x008000002800780b */ /* 0x000fc60003f6e000 */
[----:B------:R-:W1:Y:S01]  /*0990*/  MUFU.RCP R17, R17 ;  /* 0x0000001100117308 */ /* 0x000e620000001000 */
[----:B------:R-:W-:Y:S01]  /*09a0*/  @P6 FMUL R43, R43, 0.25 ;  /* 0x3e8000002b2b6820 */ /* 0x000fe20000400000 */
[----:B------:R-:W-:Y:S02]  /*09b0*/  @!P4 FMUL R42, R42, 16777216 ;  /* 0x4b8000002a2ac820 */ /* 0x000fe40000400000 */
[----:B------:R-:W-:Y:S02]  /*09c0*/  @P5 FMUL R40, R40, 0.25 ;  /* 0x3e80000028285820 */ /* 0x000fe40000400000 */
[----:B------:R-:W-:Y:S01]  /*09d0*/  @!P2 FMUL R43, R43, 16777216 ;  /* 0x4b8000002b2ba820 */ /* 0x000fe20000400000 */
[----:B0-----:R-:W-:-:S03]  /*09e0*/  FMUL R38, R41, R38 ;  /* 0x0000002629267220 */ /* 0x001fc60000400000 */
[----:B------:R-:W-:Y:S01]  /*09f0*/  @!P3 FMUL R40, R40, 16777216 ;  /* 0x4b8000002828b820 */ /* 0x000fe20000400000 */
[----:B------:R-:W-:Y:S01]  /*0a00*/  MUFU.RCP R42, R42 ;  /* 0x0000002a002a7308 */ /* 0x000fe20000001000 */
[----:B-1----:R-:W-:-:S07]  /*0a10*/  FMUL R39, R17, R44 ;  /* 0x0000002c11277220 */ /* 0x002fce0000400000 */
[----:B------:R-:W0:Y:S01]  /*0a20*/  MUFU.RCP R41, R43 ;  /* 0x0000002b00297308 */ /* 0x000e220000001000 */
[----:B------:R-:W-:-:S07]  /*0a30*/  FSEL R44, R16, 1, P6 ;  /* 0x3f800000102c7808 */ /* 0x000fce0003000000 */
[----:B------:R1:W4:Y:S01]  /*0a40*/  MUFU.RCP R17, R40 ;  /* 0x0000002800117308 */ /* 0x0003220000001000 */
[----:B------:R-:W-:Y:S01]  /*0a50*/  FSEL R16, R16, 1, P5 ;  /* 0x3f80000010107808 */ /* 0x000fe20002800000 */
[----:B------:R-:W-:Y:S01]  /*0a60*/  @!P4 FMUL R45, R45, 16777216 ;  /* 0x4b8000002d2dc820 */ /* 0x000fe20000400000 */
[----:B------:R-:W-:-:S03]  /*0a70*/  @!P2 FMUL R44, R44, 16777216 ;  /* 0x4b8000002c2ca820 */ /* 0x000fc60000400000 */
[----:B------:R-:W-:Y:S01]  /*0a80*/  @!P3 FMUL R16, R16, 16777216 ;  /* 0x4b8000001010b820 */ /* 0x000fe20000400000 */
[----:B0-----:R-:W-:Y:S01]  /*0a90*/  FMUL R41, R41, R44 ;  /* 0x0000002c29297220 */ /* 0x001fe20000400000 */
[----:B---3--:R-:W-:Y:S01]  /*0aa0*/  FADD R44, -R19, R12 ;  /* 0x0000000c132c7221 */ /* 0x008fe20000000100 */
[----:B-1----:R-:W-:Y:S01]  /*0ab0*/  FMUL R40, R42, R45 ;  /* 0x0000002d2a287220 */ /* 0x002fe20000400000 */
[----:B------:R-:W-:Y:S01]  /*0ac0*/  FADD R45, -R18, R13 ;  /* 0x0000000d122d7221 */ /* 0x000fe20000000100 */
[----:B------:R-:W-:Y:S01]  /*0ad0*/  CS2R R18, SRZ ;  /* 0x0000000000127805 */ /* 0x000fe2000001ff00 */
[----:B----4-:R-:W-:Y:S01]  /*0ae0*/  FMUL R42, R17, R16 ;  /* 0x00000010112a7220 */ /* 0x010fe20000400000 */
[----:B------:R-:W-:-:S06]  /*0af0*/  CS2R R16, SRZ ;  /* 0x0000000000107805 */ /* 0x000fcc000001ff00 */
[----:B------:R-:W3:Y:S01]  /*0b00*/  @!P0 LDG.E.128 R16, desc[UR4][R26.64+0x800] ;  /* 0x000800041a108981 */ /* 0x000ee2000c1e1d00 */
[----:B------:R-:W-:-:S05]  /*0b10*/  IMAD.HI R12, R34, 0x6f74ae27, RZ ;  /* 0x6f74ae27220c7827 */ /* 0x000fca00078e02ff */
[----:B------:R-:W-:-:S04]  /*0b20*/  SHF.R.U32.HI R13, RZ, 0x1f, R12 ;  /* 0x0000001fff0d7819 */ /* 0x000fc8000001160c */
[----:B------:R-:W-:Y:S01]  /*0b30*/  LEA.HI.SX32 R13, R12, R13, 0x12 ;  /* 0x0000000d0c0d7211 */ /* 0x000fe200078f92ff */
[----:B------:R-:W-:-:S04]  /*0b40*/  IMAD.HI R12, R32, 0x6f74ae27, RZ ;  /* 0x6f74ae27200c7827 */ /* 0x000fc800078e02ff */
[----:B------:R-:W-:-:S04]  /*0b50*/  IMAD R34, R13, -0x9300, R34 ;  /* 0xffff6d000d227824 */ /* 0x000fc800078e0222 */
[----:B------:R-:W-:Y:S01]  /*0b60*/  IMAD R43, R13, 0x49800, R34 ;  /* 0x000498000d2b7824 */ /* 0x000fe200078e0222 */
[----:B------:R-:W-:-:S04]  /*0b70*/  SHF.R.U32.HI R13, RZ, 0x1f, R12 ;  /* 0x0000001fff0d7819 */ /* 0x000fc8000001160c */
[----:B------:R-:W-:-:S05]  /*0b80*/  LEA.HI.SX32 R13, R12, R13, 0x12 ;  /* 0x0000000d0c0d7211 */ /* 0x000fca00078f92ff */
[----:B------:R-:W-:-:S04]  /*0b90*/  IMAD R32, R13, -0x9300, R32 ;  /* 0xffff6d000d207824 */ /* 0x000fc800078e0220 */
[----:B------:R-:W-:Y:S02]  /*0ba0*/  IMAD R32, R13, 0x49800, R32 ;  /* 0x000498000d207824 */ /* 0x000fe400078e0220 */
[----:B------:R-:W0:Y:S01]  /*0bb0*/  LDC.64 R12, c[0x0][0x238] ;  /* 0x00008e00ff0c7b82 */ /* 0x000e220000000a00 */
[----:B------:R-:W-:Y:S01]  /*0bc0*/  FADD R14, -R33, R14 ;  /* 0x0000000e210e7221 */ /* 0x000fe20000000100 */
[----:B------:R-:W-:Y:S01]  /*0bd0*/  FADD R15, -R24, R15 ;  /* 0x0000000f180f7221 */ /* 0x000fe20000000100 */
[----:B------:R-:W-:Y:S01]  /*0be0*/  FMUL R35, R35, R44 ;  /* 0x0000002c23237220 */ /* 0x000fe20000400000 */
[----:B------:R-:W-:Y:S01]  /*0bf0*/  FMUL R45, R36, R45 ;  /* 0x0000002d242d7220 */ /* 0x000fe20000400000 */
[----:B------:R-:W-:Y:S01]  /*0c00*/  FMUL R37, R37, R14 ;  /* 0x0000000e25257220 */ /* 0x000fe20000400000 */
[----:B------:R-:W-:Y:S01]  /*0c10*/  FMUL R38, R38, R15 ;  /* 0x0000000f26267220 */ /* 0x000fe20000400000 */
[----:B------:R-:W-:Y:S01]  /*0c20*/  FFMA R20, R35, R25, R20 ;  /* 0x0000001923147223 */ /* 0x000fe20000000014 */
[----:B------:R-:W-:Y:S01]  /*0c30*/  FFMA R0, R45, R23, R0 ;  /* 0x000000172d007223 */ /* 0x000fe20000000000 */
[----:B------:R-:W-:Y:S01]  /*0c40*/  FFMA R2, R37, R21, R2 ;  /* 0x0000001525027223 */ /* 0x000fe20000000002 */
[----:B------:R-:W-:-:S02]  /*0c50*/  FFMA R3, R38, R22, R3 ;  /* 0x0000001626037223 */ /* 0x000fc40000000003 */
[----:B------:R-:W-:Y:S02]  /*0c60*/  FSETP.GEU.AND P5, PT, R20, RZ, PT ;  /* 0x000000ff1400720b */ /* 0x000fe40003fae000 */
[----:B------:R-:W-:Y:S02]  /*0c70*/  FSETP.GEU.AND P3, PT, R2, RZ, PT ;  /* 0x000000ff0200720b */ /* 0x000fe40003f6e000 */
[----:B------:R-:W-:Y:S02]  /*0c80*/  FSETP.GEU.AND P2, PT, R3, RZ, PT ;  /* 0x000000ff0300720b */ /* 0x000fe40003f4e000 */
[----:B------:R-:W-:Y:S01]  /*0c90*/  FSETP.GEU.AND P4, PT, R0, RZ, PT ;  /* 0x000000ff0000720b */ /* 0x000fe20003f8e000 */
[----:B0-----:R-:W-:-:S04]  /*0ca0*/  IMAD.WIDE R32, R32, 0x4, R12 ;  /* 0x0000000420207825 */ /* 0x001fc800078e020c */
[----:B------:R-:W-:-:S04]  /*0cb0*/  IMAD.WIDE R12, R43, 0x4, R12 ;  /* 0x000000042b0c7825 */ /* 0x000fc800078e020c */
[----:B---3--:R-:W-:Y:S01]  /*0cc0*/  FADD R16, -R11, R16 ;  /* 0x000000100b107221 */ /* 0x008fe20000000100 */
[----:B------:R-:W-:Y:S01]  /*0cd0*/  FADD R19, -R10, R19 ;  /* 0x000000130a137221 */ /* 0x000fe20000000100 */
[----:B------:R-:W-:Y:S01]  /*0ce0*/  FADD R18, -R9, R18 ;  /* 0x0000001209127221 */ /* 0x000fe20000000100 */
[----:B------:R-:W-:Y:S01]  /*0cf0*/  FADD R17, -R8, R17 ;  /* 0x0000001108117221 */ /* 0x000fe20000000100 */
[----:B------:R-:W-:Y:S01]  /*0d00*/  FMUL R39, R39, R16 ;  /* 0x0000001027277220 */ /* 0x000fe20000400000 */
[----:B------:R-:W-:Y:S01]  /*0d10*/  FMUL R42, R42, R19 ;  /* 0x000000132a2a7220 */ /* 0x000fe20000400000 */
[----:B------:R-:W-:Y:S01]  /*0d20*/  FMUL R41, R41, R18 ;  /* 0x0000001229297220 */ /* 0x000fe20000400000 */
[----:B------:R-:W-:Y:S01]  /*0d30*/  FMUL R40, R40, R17 ;  /* 0x0000001128287220 */ /* 0x000fe20000400000 */
[----:B------:R-:W-:Y:S01]  /*0d40*/  SEL R11, R3, RZ, P2 ;  /* 0x000000ff030b7207 */ /* 0x000fe20001000000 */
[----:B--2---:R-:W-:Y:S01]  /*0d50*/  FFMA R7, R39, R7, R30 ;  /* 0x0000000727077223 */ /* 0x004fe2000000001e */
[----:B------:R-:W-:Y:S01]  /*0d60*/  SEL R10, R2, RZ, P3 ;  /* 0x000000ff020a7207 */ /* 0x000fe20001800000 */
[----:B------:R-:W-:Y:S01]  /*0d70*/  FFMA R6, R42, R6, R31 ;  /* 0x000000062a067223 */ /* 0x000fe2000000001f */
[----:B------:R-:W-:Y:S01]  /*0d80*/  SEL R9, R0, RZ, P4 ;  /* 0x000000ff00097207 */ /* 0x000fe20002000000 */
[----:B------:R-:W-:Y:S01]  /*0d90*/  FFMA R5, R41, R5, R28 ;  /* 0x0000000529057223 */ /* 0x000fe2000000001c */
[----:B------:R-:W-:Y:S01]  /*0da0*/  SEL R8, R20, RZ, P5 ;  /* 0x000000ff14087207 */ /* 0x000fe20002800000 */
[----:B------:R-:W-:Y:S01]  /*0db0*/  FFMA R4, R40, R4, R29 ;  /* 0x0000000428047223 */ /* 0x000fe2000000001d */
[----:B------:R-:W-:-:S02]  /*0dc0*/  FSETP.GEU.AND P4, PT, R7, RZ, PT ;  /* 0x000000ff0700720b */ /* 0x000fc40003f8e000 */
[C---:B------:R-:W-:Y:S01]  /*0dd0*/  FSETP.GEU.AND P2, PT, R5.reuse, RZ, PT ;  /* 0x000000ff0500720b */ /* 0x040fe20003f4e000 */
[----:B------:R0:W-:Y:S01]  /*0de0*/  @!P1 STG.E.128 desc[UR4][R32.64], R8 ;  /* 0x0000000820009986 */ /* 0x0001e2000c101d04 */
[----:B------:R-:W-:Y:S02]  /*0df0*/  FSETP.GEU.AND P1, PT, R6, RZ, PT ;  /* 0x000000ff0600720b */ /* 0x000fe40003f2e000 */
[----:B------:R-:W-:Y:S02]  /*0e00*/  FSETP.GEU.AND P3, PT, R4, RZ, PT ;  /* 0x000000ff0400720b */ /* 0x000fe40003f6e000 */
[----:B------:R-:W-:Y:S02]  /*0e10*/  SEL R19, R6, RZ, P1 ;  /* 0x000000ff06137207 */ /* 0x000fe40000800000 */
[----:B------:R-:W-:Y:S02]  /*0e20*/  SEL R18, R5, RZ, P2 ;  /* 0x000000ff05127207 */ /* 0x000fe40001000000 */
[----:B------:R-:W-:-:S02]  /*0e30*/  SEL R17, R4, RZ, P3 ;  /* 0x000000ff04117207 */ /* 0x000fc40001800000 */
[----:B------:R-:W-:Y:S01]  /*0e40*/  SEL R16, R7, RZ, P4 ;  /* 0x000000ff07107207 */ /* 0x000fe20002000000 */
[----:B0-----:R-:W-:Y:S06]  /*0e50*/  @P0 EXIT ;  /* 0x000000000000094d */ /* 0x001fec0003800000 */
[----:B------:R-:W-:Y:S01]  /*0e60*/  STG.E.128 desc[UR4][R12.64], R16 ;  /* 0x000000100c007986 */ /* 0x000fe2000c101d04 */
[----:B------:R-:W-:Y:S05]  /*0e70*/  EXIT ;  /* 0x000000000000794d */ /* 0x000fea0003800000 */
.L_x_0:
[----:B------:R-:W-:-:S00]  /*0e80*/  BRA `(.L_x_0) ;  /* 0xfffffffc00fc7947 */ /* 0x000fc0000383ffff */
[----:B------:R-:W-:-:S00]  /*0e90*/  NOP ;  /* 0x0000000000007918 */ /* 0x000fc00000000000 */
        /* <DEDUP_REMOVED lines=14> */
.L_x_1:


//--------------------- .nv.global.init           --------------------------
	.section	.nv.global.init,"aw",@progbits
.nv.global.init:
	.type		_$_str,@object
	.size		_$_str,(_$_str_$_2 - _$_str)
_$_str:
        /*0000*/ 	.byte	0x5f, 0x5f, 0x43, 0x55, 0x44, 0x41, 0x5f, 0x46, 0x54, 0x5a, 0x00
	.type		_$_str_$_2,@object
	.size		_$_str_$_2,(.L_1 - _$_str_$_2)
_$_str_$_2:
        /*000b*/ 	.byte	0x5f, 0x5f, 0x43, 0x55, 0x44, 0x41, 0x5f, 0x50, 0x52, 0x45, 0x43, 0x5f, 0x53, 0x51, 0x52, 0x54
        /*001b*/ 	.byte	0x00
.L_1:


//--------------------- .nv.constant0.triton_poi_fused__native_batch_norm_legit_no_training_relu_25 --------------------------
	.section	.nv.constant0.triton_poi_fused__native_batch_norm_legit_no_training_relu_25,"a",@progbits
	.sectionflags	@""
	.align	4
.nv.constant0.triton_poi_fused__native_batch_norm_legit_no_training_relu_25:
	.zero		580
